	.headerflags	@"EF_CUDA_TEXMODE_UNIFIED EF_CUDA_64BIT_ADDRESS EF_CUDA_ACCELERATORS EF_CUDA_SM90 EF_CUDA_VIRTUAL_SM(EF_CUDA_SM90)"
	.elftype	@"ET_EXEC"


//--------------------- .nv.info                  --------------------------
	.section	.nv.info,"",@"SHT_CUDA_INFO"
	.align	4


	//----- nvinfo : EIATTR_REGCOUNT
	.align		4
        /*0000*/ 	.byte	0x04, 0x2f
        /*0002*/ 	.short	(.L_3 - .L_2)
	.align		4
.L_2:
        /*0004*/ 	.word	index@(triton_poi_fused__native_batch_norm_legit_no_training_add_21)
        /*0008*/ 	.word	0x00000030


	//----- nvinfo : EIATTR_MIN_STACK_SIZE
	.align		4
.L_3:
        /*000c*/ 	.byte	0x04, 0x12
        /*000e*/ 	.short	(.L_5 - .L_4)
	.align		4
.L_4:
        /*0010*/ 	.word	index@(triton_poi_fused__native_batch_norm_legit_no_training_add_21)
        /*0014*/ 	.word	0x00000000


	//----- nvinfo : EIATTR_FRAME_SIZE
	.align		4
.L_5:
        /*0018*/ 	.byte	0x04, 0x11
        /*001a*/ 	.short	(.L_7 - .L_6)
	.align		4
.L_6:
        /*001c*/ 	.word	index@(triton_poi_fused__native_batch_norm_legit_no_training_add_21)
        /*0020*/ 	.word	0x00000000


	//----- nvinfo : EIATTR_MIN_STACK_SIZE
	.align		4
.L_7:
        /*0024*/ 	.byte	0x04, 0x12
        /*0026*/ 	.short	(.L_9 - .L_8)
	.align		4
.L_8:
        /*0028*/ 	.word	index@(triton_poi_fused__native_batch_norm_legit_no_training_add_21)
        /*002c*/ 	.word	0x00000000
.L_9:


//--------------------- .nv.info.triton_poi_fused__native_batch_norm_legit_no_training_add_21 --------------------------
	.section	.nv.info.triton_poi_fused__native_batch_norm_legit_no_training_add_21,"",@"SHT_CUDA_INFO"
	.sectionflags	@""
	.align	4


	//----- nvinfo : EIATTR_CUDA_API_VERSION
	.align		4
        /*0000*/ 	.byte	0x04, 0x37
        /*0002*/ 	.short	(.L_11 - .L_10)
.L_10:
        /*0004*/ 	.word	0x0000007c


	//----- nvinfo : EIATTR_KPARAM_INFO
	.align		4
.L_11:
        /*0008*/ 	.byte	0x04, 0x17
        /*000a*/ 	.short	(.L_13 - .L_12)
.L_12:
        /*000c*/ 	.word	0x00000000
        /*0010*/ 	.short	0x0008
        /*0012*/ 	.short	0x003c
        /*0014*/ 	.byte	0x00, 0xf0, 0x11, 0x00


	//----- nvinfo : EIATTR_KPARAM_INFO
	.align		4
.L_13:
        /*0018*/ 	.byte	0x04, 0x17
        /*001a*/ 	.short	(.L_15 - .L_14)
.L_14:
        /*001c*/ 	.word	0x00000000
        /*0020*/ 	.short	0x0007
        /*0022*/ 	.short	0x0038
        /*0024*/ 	.byte	0x00, 0xf0, 0x11, 0x00


	//----- nvinfo : EIATTR_KPARAM_INFO
	.align		4
.L_15:
        /*0028*/ 	.byte	0x04, 0x17
        /*002a*/ 	.short	(.L_17 - .L_16)
.L_16:
        /*002c*/ 	.word	0x00000000
        /*0030*/ 	.short	0x0006
        /*0032*/ 	.short	0x0030
        /*0034*/ 	.byte	0x00, 0xf4, 0x21, 0x00


	//----- nvinfo : EIATTR_KPARAM_INFO
	.align		4
.L_17:
        /*0038*/ 	.byte	0x04, 0x17
        /*003a*/ 	.short	(.L_19 - .L_18)
.L_18:
        /*003c*/ 	.word	0x00000000
        /*0040*/ 	.short	0x0005
        /*0042*/ 	.short	0x0028
        /*0044*/ 	.byte	0x00, 0xf4, 0x21, 0x00


	//----- nvinfo : EIATTR_KPARAM_INFO
	.align		4
.L_19:
        /*0048*/ 	.byte	0x04, 0x17
        /*004a*/ 	.short	(.L_21 - .L_20)
.L_20:
        /*004c*/ 	.word	0x00000000
        /*0050*/ 	.short	0x0004
        /*0052*/ 	.short	0x0020
        /*0054*/ 	.byte	0x00, 0xf4, 0x21, 0x00


	//----- nvinfo : EIATTR_KPARAM_INFO
	.align		4
.L_21:
        /*0058*/ 	.byte	0x04, 0x17
        /*005a*/ 	.short	(.L_23 - .L_22)
.L_22:
        /*005c*/ 	.word	0x00000000
        /*0060*/ 	.short	0x0003
        /*0062*/ 	.short	0x0018
        /*0064*/ 	.byte	0x00, 0xf4, 0x21, 0x00


	//----- nvinfo : EIATTR_KPARAM_INFO
	.align		4
.L_23:
        /*0068*/ 	.byte	0x04, 0x17
        /*006a*/ 	.short	(.L_25 - .L_24)
.L_24:
        /*006c*/ 	.word	0x00000000
        /*0070*/ 	.short	0x0002
        /*0072*/ 	.short	0x0010
        /*0074*/ 	.byte	0x00, 0xf4, 0x21, 0x00


	//----- nvinfo : EIATTR_KPARAM_INFO
	.align		4
.L_25:
        /*0078*/ 	.byte	0x04, 0x17
        /*007a*/ 	.short	(.L_27 - .L_26)
.L_26:
        /*007c*/ 	.word	0x00000000
        /*0080*/ 	.short	0x0001
        /*0082*/ 	.short	0x0008
        /*0084*/ 	.byte	0x00, 0xf4, 0x21, 0x00


	//----- nvinfo : EIATTR_KPARAM_INFO
	.align		4
.L_27:
        /*0088*/ 	.byte	0x04, 0x17
        /*008a*/ 	.short	(.L_29 - .L_28)
.L_28:
        /*008c*/ 	.word	0x00000000
        /*0090*/ 	.short	0x0000
        /*0092*/ 	.short	0x0000
        /*0094*/ 	.byte	0x00, 0xf4, 0x21, 0x00


	//----- nvinfo : EIATTR_SPARSE_MMA_MASK
	.align		4
.L_29:
        /*0098*/ 	.byte	0x03, 0x50
        /*009a*/ 	.short	0x0000


	//----- nvinfo : EIATTR_MAXREG_COUNT
	.align		4
        /*009c*/ 	.byte	0x03, 0x1b
        /*009e*/ 	.short	0x00ff


	//----- nvinfo : EIATTR_EXIT_INSTR_OFFSETS
	.align		4
        /*00a0*/ 	.byte	0x04, 0x1c
        /*00a2*/ 	.short	(.L_31 - .L_30)


	//   ....[0]....
.L_30:
        /*00a4*/ 	.word	0x00001970


	//   ....[1]....
        /*00a8*/ 	.word	0x00001a10


	//----- nvinfo : EIATTR_REQNTID
	.align		4
.L_31:
        /*00ac*/ 	.byte	0x04, 0x10
        /*00ae*/ 	.short	(.L_33 - .L_32)
.L_32:
        /*00b0*/ 	.word	0x00000100
        /*00b4*/ 	.word	0x00000001
        /*00b8*/ 	.word	0x00000001


	//----- nvinfo : EIATTR_CBANK_PARAM_SIZE
	.align		4
.L_33:
        /*00bc*/ 	.byte	0x03, 0x19
        /*00be*/ 	.short	0x0040


	//----- nvinfo : EIATTR_PARAM_CBANK
	.align		4
        /*00c0*/ 	.byte	0x04, 0x0a
        /*00c2*/ 	.short	(.L_35 - .L_34)
	.align		4
.L_34:
        /*00c4*/ 	.word	index@(.nv.constant0.triton_poi_fused__native_batch_norm_legit_no_training_add_21)
        /*00c8*/ 	.short	0x0210
        /*00ca*/ 	.short	0x0040


	//----- nvinfo : EIATTR_SW_WAR
	.align		4
.L_35:
        /*00cc*/ 	.byte	0x04, 0x36
        /*00ce*/ 	.short	(.L_37 - .L_36)
.L_36:
        /*00d0*/ 	.word	0x00000008
.L_37:


//--------------------- .nv.callgraph             --------------------------
	.section	.nv.callgraph,"",@"SHT_CUDA_CALLGRAPH"
	.align	4
	.sectionentsize	8
	.align		4
        /*0000*/ 	.word	0x00000000
	.align		4
        /*0004*/ 	.word	0xffffffff
	.align		4
        /*0008*/ 	.word	0x00000000
	.align		4
        /*000c*/ 	.word	0xfffffffe
	.align		4
        /*0010*/ 	.word	0x00000000
	.align		4
        /*0014*/ 	.word	0xfffffffd
	.align		4
        /*0018*/ 	.word	0x00000000
	.align		4
        /*001c*/ 	.word	0xfffffffc


//--------------------- .nv.constant4             --------------------------
	.section	.nv.constant4,"a",@progbits
	.align	8
	.align		8
.nv.constant4:
        /*0000*/ 	.dword	_$_str
	.align		8
        /*0008*/ 	.dword	_$_str_$_2


//--------------------- .text.triton_poi_fused__native_batch_norm_legit_no_training_add_21 --------------------------
	.section	.text.triton_poi_fused__native_batch_norm_legit_no_training_add_21,"ax",@progbits
	.sectionflags	@"SHF_BARRIERS=1"
	.align	128
        .global         triton_poi_fused__native_batch_norm_legit_no_training_add_21
        .type           triton_poi_fused__native_batch_norm_legit_no_training_add_21,@function
        .size           triton_poi_fused__native_batch_norm_legit_no_training_add_21,(.L_x_1 - triton_poi_fused__native_batch_norm_legit_no_training_add_21)
        .other          triton_poi_fused__native_batch_norm_legit_no_training_add_21,@"STO_CUDA_ENTRY STV_DEFAULT"
triton_poi_fused__native_batch_norm_legit_no_training_add_21:
.text.triton_poi_fused__native_batch_norm_legit_no_training_add_21:
[----:B------:R-:W0:Y:S01]  /*0000*/  LDC R1, c[0x0][0x28] ;  /* 0x00000a00ff017b82 */ /* 0x000e220000000800 */
[----:B------:R-:W1:Y:S07]  /*0010*/  S2R R0, SR_TID.X ;  /* 0x0000000000007919 */ /* 0x000e6e0000002100 */
[----:B------:R-:W2:Y:S01]  /*0020*/  S2UR UR4, SR_CTAID.Y ;  /* 0x00000000000479c3 */ /* 0x000ea20000002600 */
[----:B------:R-:W3:Y:S07]  /*0030*/  S2R R2, SR_CTAID.X ;  /* 0x0000000000027919 */ /* 0x000eee0000002500 */
[----:B------:R-:W4:Y:S01]  /*0040*/  LDC.64 R36, c[0x0][0x210] ;  /* 0x00008400ff247b82 */ /* 0x000f220000000a00 */
[----:B------:R-:W-:Y:S01]  /*0050*/  ULDC.64 UR8, c[0x0][0x208] ;  /* 0x0000820000087ab9 */ /* 0x000fe20000000a00 */
[----:B------:R-:W-:-:S02]  /*0060*/  CS2R R12, SRZ ;  /* 0x00000000000c7805 */ /* 0x000fc4000001ff00 */
[----:B------:R-:W-:Y:S02]  /*0070*/  CS2R R14, SRZ ;  /* 0x00000000000e7805 */ /* 0x000fe4000001ff00 */
[----:B------:R-:W-:Y:S02]  /*0080*/  CS2R R6, SRZ ;  /* 0x0000000000067805 */ /* 0x000fe4000001ff00 */
[----:B------:R-:W-:Y:S02]  /*0090*/  CS2R R8, SRZ ;  /* 0x0000000000087805 */ /* 0x000fe4000001ff00 */
[----:B------:R-:W-:Y:S01]  /*00a0*/  CS2R R10, SRZ ;  /* 0x00000000000a7805 */ /* 0x000fe2000001ff00 */
[----:B------:R-:W5:Y:S01]  /*00b0*/  LDC.64 R44, c[0x0][0x218] ;  /* 0x00008600ff2c7b82 */ /* 0x000f620000000a00 */
[----:B--2---:R-:W-:-:S07]  /*00c0*/  USHF.L.U32 UR4, UR4, 0x6, URZ ;  /* 0x0000000604047899 */ /* 0x004fce000800063f */
[----:B------:R-:W2:Y:S01]  /*00d0*/  LDC.64 R38, c[0x0][0x220] ;  /* 0x00008800ff267b82 */ /* 0x000ea20000000a00 */
[----:B-1----:R-:W-:Y:S02]  /*00e0*/  SHF.R.U32.HI R4, RZ, 0x4, R0 ;  /* 0x00000004ff047819 */ /* 0x002fe40000011600 */
[----:B------:R-:W-:Y:S02]  /*00f0*/  SHF.L.U32 R3, R0, 0x2, RZ ;  /* 0x0000000200037819 */ /* 0x000fe400000006ff */
[----:B---3--:R-:W-:Y:S02]  /*0100*/  SHF.L.U32 R2, R2, 0x6, RZ ;  /* 0x0000000602027819 */ /* 0x008fe400000006ff */
[----:B------:R-:W-:Y:S02]  /*0110*/  SGXT.U32 R4, R4, 0x4 ;  /* 0x000000040404781a */ /* 0x000fe40000000000 */
[----:B------:R-:W-:Y:S02]  /*0120*/  LOP3.LUT R3, R2, 0x3c, R3, 0xf8, !PT ;  /* 0x0000003c02037812 */ /* 0x000fe400078ef803 */
[----:B------:R-:W-:-:S02]  /*0130*/  LOP3.LUT R16, R4, UR4, RZ, 0xfc, !PT ;  /* 0x0000000404107c12 */ /* 0x000fc4000f8efcff */
[----:B------:R-:W-:Y:S02]  /*0140*/  ISETP.GE.AND P0, PT, R3, 0x60, PT ;  /* 0x000000600300780c */ /* 0x000fe40003f06270 */
[C---:B------:R-:W-:Y:S01]  /*0150*/  LOP3.LUT R4, R16.reuse, 0x10, RZ, 0xfc, !PT ;  /* 0x0000001010047812 */ /* 0x040fe200078efcff */
[C---:B------:R-:W-:Y:S01]  /*0160*/  IMAD R43, R16.reuse, 0x60, R3 ;  /* 0x00000060102b7824 */ /* 0x040fe200078e0203 */
[C---:B------:R-:W-:Y:S02]  /*0170*/  ISETP.LT.AND P1, PT, R16.reuse, 0xc4, !P0 ;  /* 0x000000c41000780c */ /* 0x040fe40004721270 */
[C---:B------:R-:W-:Y:S01]  /*0180*/  LOP3.LUT R5, R16.reuse, 0x20, RZ, 0xfc, !PT ;  /* 0x0000002010057812 */ /* 0x040fe200078efcff */
[----:B----4-:R-:W-:Y:S01]  /*0190*/  IMAD.WIDE R24, R43, 0x4, R36 ;  /* 0x000000042b187825 */ /* 0x010fe200078e0224 */
[----:B------:R-:W-:Y:S02]  /*01a0*/  LOP3.LUT R16, R16, 0x30, RZ, 0xfc, !PT ;  /* 0x0000003010107812 */ /* 0x000fe400078efcff */
[----:B------:R-:W-:-:S02]  /*01b0*/  CS2R R18, SRZ ;  /* 0x0000000000127805 */ /* 0x000fc4000001ff00 */
[----:B------:R-:W-:Y:S02]  /*01c0*/  IADD3 R29, R43, 0x600, RZ ;  /* 0x000006002b1d7810 */ /* 0x000fe40007ffe0ff */
[----:B------:R-:W-:Y:S02]  /*01d0*/  ISETP.LT.AND P4, PT, R16, 0xc4, !P0 ;  /* 0x000000c41000780c */ /* 0x000fe40004781270 */
[----:B------:R-:W-:Y:S02]  /*01e0*/  CS2R R16, SRZ ;  /* 0x0000000000107805 */ /* 0x000fe4000001ff00 */
[----:B------:R-:W-:Y:S01]  /*01f0*/  IADD3 R41, R43, 0xc00, RZ ;  /* 0x00000c002b297810 */ /* 0x000fe20007ffe0ff */
[----:B------:R-:W-:Y:S01]  /*0200*/  IMAD.WIDE R26, R29, 0x4, R36 ;  /* 0x000000041d1a7825 */ /* 0x000fe200078e0224 */
[----:B------:R-:W-:Y:S02]  /*0210*/  IADD3 R33, R43, 0x1200, RZ ;  /* 0x000012002b217810 */ /* 0x000fe40007ffe0ff */
[----:B------:R-:W-:Y:S01]  /*0220*/  ISETP.LT.AND P2, PT, R4, 0xc4, !P0 ;  /* 0x000000c40400780c */ /* 0x000fe20004741270 */
[----:B-----5:R-:W-:Y:S01]  /*0230*/  IMAD.WIDE R42, R43, 0x4, R44 ;  /* 0x000000042b2a7825 */ /* 0x020fe200078e022c */
[----:B------:R-:W-:-:S02]  /*0240*/  ISETP.LT.AND P3, PT, R5, 0xc4, !P0 ;  /* 0x000000c40500780c */ /* 0x000fc40004761270 */
[----:B------:R-:W-:Y:S02]  /*0250*/  CS2R R20, SRZ ;  /* 0x0000000000147805 */ /* 0x000fe4000001ff00 */
[----:B------:R-:W-:Y:S02]  /*0260*/  CS2R R22, SRZ ;  /* 0x0000000000167805 */ /* 0x000fe4000001ff00 */
[----:B------:R-:W-:Y:S01]  /*0270*/  CS2R R4, SRZ ;  /* 0x0000000000047805 */ /* 0x000fe2000001ff00 */
[----:B------:R1:W3:Y:S01]  /*0280*/  @P1 LDG.E.EL.128 R16, desc[UR8][R42.64] ;  /* 0x000000082a101981 */ /* 0x0002e2000c2e1d00 */
[----:B------:R-:W-:-:S04]  /*0290*/  IMAD.WIDE R30, R41, 0x4, R36 ;  /* 0x00000004291e7825 */ /* 0x000fc800078e0224 */
[--C-:B------:R-:W-:Y:S01]  /*02a0*/  IMAD.WIDE R28, R29, 0x4, R44.reuse ;  /* 0x000000041d1c7825 */ /* 0x100fe200078e022c */
[----:B------:R4:W5:Y:S01]  /*02b0*/  @P1 LDG.E.EL.128 R4, desc[UR8][R24.64] ;  /* 0x0000000818041981 */ /* 0x000962000c2e1d00 */
[----:B-1----:R-:W1:Y:S03]  /*02c0*/  LDC.64 R42, c[0x0][0x228] ;  /* 0x00008a00ff2a7b82 */ /* 0x002e660000000a00 */
[----:B------:R2:W3:Y:S01]  /*02d0*/  @P3 LDG.E.EL.128 R12, desc[UR8][R30.64] ;  /* 0x000000081e0c3981 */ /* 0x0004e2000c2e1d00 */
[----:B------:R-:W-:-:S03]  /*02e0*/  IMAD.WIDE R40, R41, 0x4, R44 ;  /* 0x0000000429287825 */ /* 0x000fc600078e022c */
[----:B------:R2:W3:Y:S01]  /*02f0*/  @P2 LDG.E.EL.128 R20, desc[UR8][R28.64] ;  /* 0x000000081c142981 */ /* 0x0004e2000c2e1d00 */
[----:B----4-:R-:W-:Y:S01]  /*0300*/  CS2R R24, SRZ ;  /* 0x0000000000187805 */ /* 0x010fe2000001ff00 */
[C---:B------:R-:W-:Y:S02]  /*0310*/  IMAD.WIDE R36, R33.reuse, 0x4, R36 ;  /* 0x0000000421247825 */ /* 0x040fe400078e0224 */
[----:B------:R4:W3:Y:S01]  /*0320*/  @P2 LDG.E.EL.128 R8, desc[UR8][R26.64] ;  /* 0x000000081a082981 */ /* 0x0008e2000c2e1d00 */
[----:B0-2---:R-:W-:Y:S02]  /*0330*/  CS2R R30, SRZ ;  /* 0x00000000001e7805 */ /* 0x005fe4000001ff00 */
[----:B------:R-:W-:Y:S02]  /*0340*/  CS2R R28, SRZ ;  /* 0x00000000001c7805 */ /* 0x000fe4000001ff00 */
[----:B----4-:R-:W-:Y:S01]  /*0350*/  CS2R R26, SRZ ;  /* 0x00000000001a7805 */ /* 0x010fe2000001ff00 */
[----:B------:R-:W-:-:S03]  /*0360*/  IMAD.WIDE R44, R33, 0x4, R44 ;  /* 0x00000004212c7825 */ /* 0x000fc600078e022c */
[----:B------:R0:W2:Y:S01]  /*0370*/  @P3 LDG.E.EL.128 R28, desc[UR8][R40.64] ;  /* 0x00000008281c3981 */ /* 0x0000a2000c2e1d00 */
[----:B------:R-:W-:Y:S02]  /*0380*/  CS2R R32, SRZ ;  /* 0x0000000000207805 */ /* 0x000fe4000001ff00 */
[----:B------:R-:W-:Y:S01]  /*0390*/  CS2R R34, SRZ ;  /* 0x0000000000227805 */ /* 0x000fe2000001ff00 */
[----:B------:R4:W2:Y:S05]  /*03a0*/  @P4 LDG.E.EL.128 R24, desc[UR8][R36.64] ;  /* 0x0000000824184981 */ /* 0x0008aa000c2e1d00 */
[----:B------:R1:W2:Y:S01]  /*03b0*/  @P4 LDG.E.EL.128 R32, desc[UR8][R44.64] ;  /* 0x000000082c204981 */ /* 0x0002a2000c2e1d00 */
[----:B0-----:R-:W-:Y:S01]  /*03c0*/  IMAD.WIDE R40, R3, 0x4, R38 ;  /* 0x0000000403287825 */ /* 0x001fe200078e0226 */
[----:B------:R-:W-:-:S02]  /*03d0*/  CS2R R38, SRZ ;  /* 0x0000000000267805 */ /* 0x000fc4000001ff00 */
[----:B----4-:R-:W-:Y:S01]  /*03e0*/  CS2R R36, SRZ ;  /* 0x0000000000247805 */ /* 0x010fe2000001ff00 */
[----:B-1----:R-:W-:Y:S01]  /*03f0*/  IMAD.WIDE R44, R3, 0x4, R42 ;  /* 0x00000004032c7825 */ /* 0x002fe200078e022a */
[----:B------:R-:W-:-:S04]  /*0400*/  CS2R R42, SRZ ;  /* 0x00000000002a7805 */ /* 0x000fc8000001ff00 */
[----:B------:R0:W3:Y:S02]  /*0410*/  @!P0 LDG.E.EL.128 R36, desc[UR8][R40.64] ;  /* 0x0000000828248981 */ /* 0x0000e4000c2e1d00 */
[----:B0-----:R-:W-:-:S06]  /*0420*/  CS2R R40, SRZ ;  /* 0x0000000000287805 */ /* 0x001fcc000001ff00 */
[----:B------:R0:W4:Y:S02]  /*0430*/  @!P0 LDG.E.EL.128 R40, desc[UR8][R44.64] ;  /* 0x000000082c288981 */ /* 0x000124000c2e1d00 */
[----:B0-----:R-:W0:Y:S02]  /*0440*/  LDC.64 R44, c[0x0][0x230] ;  /* 0x00008c00ff2c7b82 */ /* 0x001e240000000a00 */
[----:B0-----:R-:W-:-:S04]  /*0450*/  IMAD.WIDE R44, R3, 0x4, R44 ;  /* 0x00000004032c7825 */ /* 0x001fc800078e022c */
[C---:B---3--:R-:W-:Y:S01]  /*0460*/  FADD R19, -R39.reuse, R19 ;  /* 0x0000001327137221 */ /* 0x048fe20000000100 */
[C---:B--2---:R-:W-:Y:S01]  /*0470*/  FADD R31, -R39.reuse, R31 ;  /* 0x0000001f271f7221 */ /* 0x044fe20000000100 */
[C---:B------:R-:W-:Y:S01]  /*0480*/  FADD R35, -R39.reuse, R35 ;  /* 0x0000002327237221 */ /* 0x040fe20000000100 */
[----:B------:R-:W-:Y:S01]  /*0490*/  FADD R39, -R39, R23 ;  /* 0x0000001727277221 */ /* 0x000fe20000000100 */
[C---:B------:R-:W-:Y:S01]  /*04a0*/  FADD R17, -R37.reuse, R17 ;  /* 0x0000001125117221 */ /* 0x040fe20000000100 */
[C---:B------:R-:W-:Y:S01]  /*04b0*/  FADD R29, -R37.reuse, R29 ;  /* 0x0000001d251d7221 */ /* 0x040fe20000000100 */
[C---:B------:R-:W-:Y:S01]  /*04c0*/  FADD R33, -R37.reuse, R33 ;  /* 0x0000002125217221 */ /* 0x040fe20000000100 */
[----:B------:R-:W-:Y:S01]  /*04d0*/  FADD R21, -R37, R21 ;  /* 0x0000001525157221 */ /* 0x000fe20000000100 */
[----:B----4-:R-:W-:Y:S01]  /*04e0*/  FADD R23, R40, 9.9999997473787516356e-06 ;  /* 0x3727c5ac28177421 */ /* 0x010fe20000000000 */
[----:B------:R-:W-:-:S03]  /*04f0*/  FADD R37, R41, 9.9999997473787516356e-06 ;  /* 0x3727c5ac29257421 */ /* 0x000fc60000000000 */
[----:B------:R0:W1:Y:S01]  /*0500*/  MUFU.SQRT R40, R23 ;  /* 0x0000001700287308 */ /* 0x0000620000002000 */
[----:B------:R-:W-:Y:S01]  /*0510*/  FADD R42, R42, 9.9999997473787516356e-06 ;  /* 0x3727c5ac2a2a7421 */ /* 0x000fe20000000000 */
[----:B------:R-:W-:-:S06]  /*0520*/  FADD R43, R43, 9.9999997473787516356e-06 ;  /* 0x3727c5ac2b2b7421 */ /* 0x000fcc0000000000 */
[----:B------:R-:W2:Y:S01]  /*0530*/  MUFU.SQRT R37, R37 ;  /* 0x0000002500257308 */ /* 0x000ea20000002000 */
[C---:B------:R-:W-:Y:S01]  /*0540*/  FADD R18, -R38.reuse, R18 ;  /* 0x0000001226127221 */ /* 0x040fe20000000100 */
[C---:B------:R-:W-:Y:S01]  /*0550*/  FADD R30, -R38.reuse, R30 ;  /* 0x0000001e261e7221 */ /* 0x040fe20000000100 */
[C---:B------:R-:W-:Y:S01]  /*0560*/  FADD R34, -R38.reuse, R34 ;  /* 0x0000002226227221 */ /* 0x040fe20000000100 */
[----:B------:R-:W-:Y:S01]  /*0570*/  FADD R22, -R38, R22 ;  /* 0x0000001626167221 */ /* 0x000fe20000000100 */
[----:B0-----:R-:W-:Y:S01]  /*0580*/  FADD R23, -R36, R32 ;  /* 0x0000002024177221 */ /* 0x001fe20000000100 */
[C---:B-1----:R-:W-:Y:S02]  /*0590*/  FSETP.GT.AND P4, PT, R40.reuse, 8.50705917302346158658e+37, PT ;  /* 0x7e8000002800780b */ /* 0x042fe40003f84000 */
[----:B------:R-:W0:Y:S01]  /*05a0*/  MUFU.SQRT R38, R42 ;  /* 0x0000002a00267308 */ /* 0x000e220000002000 */
[----:B------:R-:W-:Y:S01]  /*05b0*/  HFMA2.MMA R32, -RZ, RZ, 1.625, 0 ;  /* 0x3e800000ff207435 */ /* 0x000fe200000001ff */
[----:B------:R-:W-:-:S06]  /*05c0*/  FSETP.GEU.AND P5, PT, R40, 1.175494350822287508e-38, PT ;  /* 0x008000002800780b */ /* 0x000fcc0003fae000 */
[----:B------:R-:W1:Y:S01]  /*05d0*/  MUFU.SQRT R42, R43 ;  /* 0x0000002b002a7308 */ /* 0x000e620000002000 */
[C---:B--2---:R-:W-:Y:S01]  /*05e0*/  FSETP.GT.AND P1, PT, R37.reuse, 8.50705917302346158658e+37, PT ;  /* 0x7e8000002500780b */ /* 0x044fe20003f24000 */
[C---:B------:R-:W-:Y:S01]  /*05f0*/  FADD R16, -R36.reuse, R16 ;  /* 0x0000001024107221 */ /* 0x040fe20000000100 */
[C---:B------:R-:W-:Y:S01]  /*0600*/  FADD R28, -R36.reuse, R28 ;  /* 0x0000001c241c7221 */ /* 0x040fe20000000100 */
[----:B------:R-:W-:Y:S01]  /*0610*/  FADD R36, -R36, R20 ;  /* 0x0000001424247221 */ /* 0x000fe20000000100 */
[----:B------:R-:W-:Y:S01]  /*0620*/  FSEL R20, R32, 1, P4 ;  /* 0x3f80000020147808 */ /* 0x000fe20002000000 */
[----:B------:R-:W-:Y:S01]  /*0630*/  @P4 FMUL R40, R40, 0.25 ;  /* 0x3e80000028284820 */ /* 0x000fe20000400000 */
[----:B------:R-:W-:-:S03]  /*0640*/  FSETP.GEU.AND P2, PT, R37, 1.175494350822287508e-38, PT ;  /* 0x008000002500780b */ /* 0x000fc60003f4e000 */
[----:B------:R-:W-:Y:S01]  /*0650*/  @!P5 FMUL R40, R40, 16777216 ;  /* 0x4b8000002828d820 */ /* 0x000fe20000400000 */
[----:B------:R-:W-:Y:S01]  /*0660*/  @!P5 FMUL R20, R20, 16777216 ;  /* 0x4b8000001414d820 */ /* 0x000fe20000400000 */
[----:B0-----:R-:W-:Y:S02]  /*0670*/  FSETP.GT.AND P3, PT, R38, 8.50705917302346158658e+37, PT ;  /* 0x7e8000002600780b */ /* 0x001fe40003f64000 */
[C---:B-1----:R-:W-:Y:S01]  /*0680*/  FSETP.GT.AND P5, PT, R42.reuse, 8.50705917302346158658e+37, PT ;  /* 0x7e8000002a00780b */ /* 0x042fe20003fa4000 */
[----:B------:R-:W-:Y:S01]  /*0690*/  @P1 FMUL R37, R37, 0.25 ;  /* 0x3e80000025251820 */ /* 0x000fe20000400000 */
[----:B------:R-:W-:Y:S01]  /*06a0*/  FSETP.GEU.AND P6, PT, R42, 1.175494350822287508e-38, PT ;  /* 0x008000002a00780b */ /* 0x000fe20003fce000 */
[----:B------:R-:W0:Y:S01]  /*06b0*/  MUFU.RCP R41, R40 ;  /* 0x0000002800297308 */ /* 0x000e220000001000 */
[----:B------:R-:W-:Y:S02]  /*06c0*/  FSETP.GEU.AND P4, PT, R38, 1.175494350822287508e-38, PT ;  /* 0x008000002600780b */ /* 0x000fe40003f8e000 */
[----:B------:R-:W-:-:S05]  /*06d0*/  @!P2 FMUL R37, R37, 16777216 ;  /* 0x4b8000002525a820 */ /* 0x000fca0000400000 */
[----:B------:R1:W2:Y:S01]  /*06e0*/  MUFU.RCP R40, R37 ;  /* 0x0000002500287308 */ /* 0x0002a20000001000 */
[----:B------:R-:W-:Y:S01]  /*06f0*/  @P3 FMUL R38, R38, 0.25 ;  /* 0x3e80000026263820 */ /* 0x000fe20000400000 */
[----:B------:R-:W-:Y:S01]  /*0700*/  @P5 FMUL R42, R42, 0.25 ;  /* 0x3e8000002a2a5820 */ /* 0x000fe20000400000 */
[----:B------:R-:W-:-:S03]  /*0710*/  FSEL R43, R32, 1, P1 ;  /* 0x3f800000202b7808 */ /* 0x000fc60000800000 */
[----:B------:R-:W-:Y:S01]  /*0720*/  @!P6 FMUL R42, R42, 16777216 ;  /* 0x4b8000002a2ae820 */ /* 0x000fe20000400000 */
[----:B------:R-:W-:Y:S01]  /*0730*/  @!P4 FMUL R38, R38, 16777216 ;  /* 0x4b8000002626c820 */ /* 0x000fe20000400000 */
[----:B0-----:R-:W-:Y:S01]  /*0740*/  FMUL R41, R41, R20 ;  /* 0x0000001429297220 */ /* 0x001fe20000400000 */
[----:B------:R-:W-:Y:S02]  /*0750*/  @!P2 FMUL R43, R43, 16777216 ;  /* 0x4b8000002b2ba820 */ /* 0x000fe40000400000 */
[----:B------:R-:W0:Y:S01]  /*0760*/  MUFU.RCP R20, R38 ;  /* 0x0000002600147308 */ /* 0x000e220000001000 */
[----:B-1----:R-:W-:Y:S01]  /*0770*/  FSEL R37, R32, 1, P5 ;  /* 0x3f80000020257808 */ /* 0x002fe20002800000 */
[----:B--2---:R-:W-:-:S06]  /*0780*/  FMUL R40, R40, R43 ;  /* 0x0000002b28287220 */ /* 0x004fcc0000400000 */
[----:B------:R-:W1:Y:S01]  /*0790*/  MUFU.RCP R42, R42 ;  /* 0x0000002a002a7308 */ /* 0x000e620000001000 */
[----:B------:R-:W-:Y:S01]  /*07a0*/  FSEL R43, R32, 1, P3 ;  /* 0x3f800000202b7808 */ /* 0x000fe20001800000 */
[----:B------:R-:W-:-:S04]  /*07b0*/  @!P6 FMUL R37, R37, 16777216 ;  /* 0x4b8000002525e820 */ /* 0x000fc80000400000 */
[----:B------:R-:W-:Y:S01]  /*07c0*/  @!P4 FMUL R43, R43, 16777216 ;  /* 0x4b8000002b2bc820 */ /* 0x000fe20000400000 */
[----:B------:R-:W-:-:S03]  /*07d0*/  FMUL R16, R16, R41 ;  /* 0x0000002910107220 */ /* 0x000fc60000400000 */
[----:B0-----:R-:W-:Y:S01]  /*07e0*/  FMUL R20, R20, R43 ;  /* 0x0000002b14147220 */ /* 0x001fe20000400000 */
[----:B------:R-:W-:Y:S01]  /*07f0*/  FMUL R36, R36, R41 ;  /* 0x0000002924247220 */ /* 0x000fe20000400000 */
[----:B------:R-:W-:Y:S01]  /*0800*/  FMUL R38, R21, R40 ;  /* 0x0000002815267220 */ /* 0x000fe20000400000 */
[----:B-1----:R-:W-:Y:S01]  /*0810*/  FMUL R32, R42, R37 ;  /* 0x000000252a207220 */ /* 0x002fe20000400000 */
[-C--:B------:R-:W-:Y:S01]  /*0820*/  FMUL R37, R28, R41.reuse ;  /* 0x000000291c257220 */ /* 0x080fe20000400000 */
[----:B------:R-:W-:Y:S01]  /*0830*/  FMUL R28, R23, R41 ;  /* 0x00000029171c7220 */ /* 0x000fe20000400000 */
[-C--:B------:R-:W-:Y:S01]  /*0840*/  FMUL R18, R18, R20.reuse ;  /* 0x0000001412127220 */ /* 0x080fe20000400000 */
[-C--:B------:R-:W-:Y:S01]  /*0850*/  FMUL R41, R22, R20.reuse ;  /* 0x0000001416297220 */ /* 0x080fe20000400000 */
[-C--:B------:R-:W-:Y:S01]  /*0860*/  FMUL R30, R30, R20.reuse ;  /* 0x000000141e1e7220 */ /* 0x080fe20000400000 */
[----:B------:R-:W-:Y:S01]  /*0870*/  FMUL R42, R34, R20 ;  /* 0x00000014222a7220 */ /* 0x000fe20000400000 */
[----:B------:R-:W-:-:S02]  /*0880*/  CS2R R20, SRZ ;  /* 0x0000000000147805 */ /* 0x000fc4000001ff00 */
[----:B------:R-:W-:-:S06]  /*0890*/  CS2R R22, SRZ ;  /* 0x0000000000167805 */ /* 0x000fcc000001ff00 */
[----:B------:R0:W2:Y:S02]  /*08a0*/  @!P0 LDG.E.EL.128 R20, desc[UR8][R44.64] ;  /* 0x000000082c148981 */ /* 0x0000a4000c2e1d00 */
[----:B0-----:R-:W0:Y:S01]  /*08b0*/  LDC.64 R44, c[0x0][0x238] ;  /* 0x00008e00ff2c7b82 */ /* 0x001e220000000a00 */
[-C--:B------:R-:W-:Y:S01]  /*08c0*/  FMUL R17, R17, R40.reuse ;  /* 0x0000002811117220 */ /* 0x080fe20000400000 */
[-C--:B------:R-:W-:Y:S01]  /*08d0*/  FMUL R29, R29, R40.reuse ;  /* 0x000000281d1d7220 */ /* 0x080fe20000400000 */
[----:B------:R-:W-:Y:S01]  /*08e0*/  FMUL R40, R33, R40 ;  /* 0x0000002821287220 */ /* 0x000fe20000400000 */
[-C--:B------:R-:W-:Y:S01]  /*08f0*/  FMUL R19, R19, R32.reuse ;  /* 0x0000002013137220 */ /* 0x080fe20000400000 */
[-C--:B------:R-:W-:Y:S01]  /*0900*/  FMUL R39, R39, R32.reuse ;  /* 0x0000002027277220 */ /* 0x080fe20000400000 */
[-C--:B------:R-:W-:Y:S01]  /*0910*/  FMUL R31, R31, R32.reuse ;  /* 0x000000201f1f7220 */ /* 0x080fe20000400000 */
[----:B------:R-:W-:Y:S01]  /*0920*/  FMUL R43, R35, R32 ;  /* 0x00000020232b7220 */ /* 0x000fe20000400000 */
[----:B------:R-:W-:-:S02]  /*0930*/  CS2R R32, SRZ ;  /* 0x0000000000207805 */ /* 0x000fc4000001ff00 */
[----:B------:R-:W-:Y:S01]  /*0940*/  CS2R R34, SRZ ;  /* 0x0000000000227805 */ /* 0x000fe2000001ff00 */
[----:B0-----:R-:W-:-:S05]  /*0950*/  IMAD.WIDE R44, R3, 0x4, R44 ;  /* 0x00000004032c7825 */ /* 0x001fca00078e022c */
[----:B------:R-:W2:Y:S01]  /*0960*/  @!P0 LDG.E.EL.128 R32, desc[UR8][R44.64] ;  /* 0x000000082c208981 */ /* 0x000ea2000c2e1d00 */
[----:B------:R-:W0:Y:S01]  /*0970*/  S2R R3, SR_TID.X ;  /* 0x0000000000037919 */ /* 0x000e220000002100 */
[----:B------:R-:W1:Y:S01]  /*0980*/  S2UR UR6, SR_CgaCtaId ;  /* 0x00000000000679c3 */ /* 0x000e620000008800 */
[----:B------:R-:W-:Y:S01]  /*0990*/  UMOV UR5, 0x400 ;  /* 0x0000040000057882 */ /* 0x000fe20000000000 */
[----:B------:R-:W-:Y:S01]  /*09a0*/  LOP3.LUT R2, R2, 0x3f, R0, 0xf8, !PT ;  /* 0x0000003f02027812 */ /* 0x000fe200078ef800 */
[----:B-1----:R-:W-:-:S03]  /*09b0*/  UPRMT UR5, UR6, 0x654, UR5 ;  /* 0x0000065406057896 */ /* 0x002fc60008000005 */
[----:B------:R-:W-:Y:S01]  /*09c0*/  ISETP.GE.AND P0, PT, R2, 0x60, PT ;  /* 0x000000600200780c */ /* 0x000fe20003f06270 */
[-CC-:B--2---:R-:W-:Y:S01]  /*09d0*/  FFMA R16, R16, R20.reuse, R32.reuse ;  /* 0x0000001410107223 */ /* 0x184fe20000000020 */
[-CC-:B------:R-:W-:Y:S01]  /*09e0*/  FFMA R36, R36, R20.reuse, R32.reuse ;  /* 0x0000001424247223 */ /* 0x180fe20000000020 */
[-CC-:B------:R-:W-:Y:S01]  /*09f0*/  FFMA R37, R37, R20.reuse, R32.reuse ;  /* 0x0000001425257223 */ /* 0x180fe20000000020 */
[----:B------:R-:W-:Y:S01]  /*0a00*/  FFMA R28, R28, R20, R32 ;  /* 0x000000141c1c7223 */ /* 0x000fe20000000020 */
[-CC-:B------:R-:W-:Y:S01]  /*0a10*/  FFMA R17, R17, R21.reuse, R33.reuse ;  /* 0x0000001511117223 */ /* 0x180fe20000000021 */
[-CC-:B------:R-:W-:Y:S01]  /*0a20*/  FFMA R38, R38, R21.reuse, R33.reuse ;  /* 0x0000001526267223 */ /* 0x180fe20000000021 */
[-CC-:B------:R-:W-:Y:S01]  /*0a30*/  FFMA R29, R29, R21.reuse, R33.reuse ;  /* 0x000000151d1d7223 */ /* 0x180fe20000000021 */
[----:B------:R-:W-:Y:S01]  /*0a40*/  FFMA R40, R40, R21, R33 ;  /* 0x0000001528287223 */ /* 0x000fe20000000021 */
[----:B0-----:R-:W-:Y:S02]  /*0a50*/  SHF.R.U32.HI R20, RZ, 0x2, R3 ;  /* 0x00000002ff147819 */ /* 0x001fe40000011603 */
[----:B------:R-:W-:-:S02]  /*0a60*/  SHF.L.U32 R21, R3, 0x4, RZ ;  /* 0x0000000403157819 */ /* 0x000fc400000006ff */
[----:B------:R-:W-:Y:S02]  /*0a70*/  LOP3.LUT R20, R20, 0x3c, RZ, 0xc0, !PT ;  /* 0x0000003c14147812 */ /* 0x000fe400078ec0ff */
[----:B------:R-:W-:Y:S02]  /*0a80*/  LOP3.LUT R21, R21, 0xff0, RZ, 0xc0, !PT ;  /* 0x00000ff015157812 */ /* 0x000fe400078ec0ff */
[----:B------:R-:W-:Y:S02]  /*0a90*/  SHF.R.U32.HI R32, RZ, 0x6, R0 ;  /* 0x00000006ff207819 */ /* 0x000fe40000011600 */
[----:B------:R-:W-:Y:S02]  /*0aa0*/  IADD3 R20, R21, UR5, R20 ;  /* 0x0000000515147c10 */ /* 0x000fe4000fffe014 */
[----:B------:R-:W-:Y:S02]  /*0ab0*/  SHF.R.U32.HI R21, RZ, 0x4, R3 ;  /* 0x00000004ff157819 */ /* 0x000fe40000011603 */
[----:B------:R-:W-:Y:S01]  /*0ac0*/  LOP3.LUT R0, R3, 0xff, RZ, 0xc0, !PT ;  /* 0x000000ff03007812 */ /* 0x000fe200078ec0ff */
[-CC-:B------:R-:W-:Y:S01]  /*0ad0*/  FFMA R18, R18, R22.reuse, R34.reuse ;  /* 0x0000001612127223 */ /* 0x180fe20000000022 */
[-CC-:B------:R-:W-:Y:S01]  /*0ae0*/  FFMA R41, R41, R22.reuse, R34.reuse ;  /* 0x0000001629297223 */ /* 0x180fe20000000022 */
[-CC-:B------:R-:W-:Y:S01]  /*0af0*/  FFMA R30, R30, R22.reuse, R34.reuse ;  /* 0x000000161e1e7223 */ /* 0x180fe20000000022 */
[----:B------:R-:W-:Y:S01]  /*0b00*/  FFMA R42, R42, R22, R34 ;  /* 0x000000162a2a7223 */ /* 0x000fe20000000022 */
[----:B------:R-:W-:-:S02]  /*0b10*/  LOP3.LUT R3, R21, 0xc, RZ, 0xc0, !PT ;  /* 0x0000000c15037812 */ /* 0x000fc400078ec0ff */
[C---:B------:R-:W-:Y:S02]  /*0b20*/  LOP3.LUT R21, R0.reuse, 0x100, RZ, 0xfc, !PT ;  /* 0x0000010000157812 */ /* 0x040fe400078efcff */
[C---:B------:R-:W-:Y:S01]  /*0b30*/  LOP3.LUT R22, R0.reuse, 0x200, RZ, 0xfc, !PT ;  /* 0x0000020000167812 */ /* 0x040fe200078efcff */
[-CC-:B------:R-:W-:Y:S01]  /*0b40*/  FFMA R19, R19, R23.reuse, R35.reuse ;  /* 0x0000001713137223 */ /* 0x180fe20000000023 */
[-CC-:B------:R-:W-:Y:S01]  /*0b50*/  FFMA R39, R39, R23.reuse, R35.reuse ;  /* 0x0000001727277223 */ /* 0x180fe20000000023 */
[-CC-:B------:R-:W-:Y:S01]  /*0b60*/  FFMA R31, R31, R23.reuse, R35.reuse ;  /* 0x000000171f1f7223 */ /* 0x180fe20000000023 */
[----:B------:R-:W-:Y:S01]  /*0b70*/  FFMA R43, R43, R23, R35 ;  /* 0x000000172b2b7223 */ /* 0x000fe20000000023 */
[----:B------:R-:W-:Y:S02]  /*0b80*/  LOP3.LUT R23, R0, 0x300, RZ, 0xfc, !PT ;  /* 0x0000030000177812 */ /* 0x000fe400078efcff */
[----:B------:R-:W-:Y:S02]  /*0b90*/  SHF.R.U32.HI R21, RZ, 0x4, R21 ;  /* 0x00000004ff157819 */ /* 0x000fe40000011615 */
[----:B------:R-:W-:-:S02]  /*0ba0*/  SHF.R.U32.HI R22, RZ, 0x4, R22 ;  /* 0x00000004ff167819 */ /* 0x000fc40000011616 */
[----:B------:R-:W-:Y:S02]  /*0bb0*/  SGXT.U32 R32, R32, 0x2 ;  /* 0x000000022020781a */ /* 0x000fe40000000000 */
[----:B------:R-:W-:Y:S02]  /*0bc0*/  SHF.R.U32.HI R23, RZ, 0x4, R23 ;  /* 0x00000004ff177819 */ /* 0x000fe40000011617 */
[----:B------:R-:W-:Y:S02]  /*0bd0*/  LOP3.LUT R21, R21, 0x1c, RZ, 0xc0, !PT ;  /* 0x0000001c15157812 */ /* 0x000fe400078ec0ff */
[----:B------:R-:W-:Y:S02]  /*0be0*/  LOP3.LUT R22, R22, 0x2c, RZ, 0xc0, !PT ;  /* 0x0000002c16167812 */ /* 0x000fe400078ec0ff */
[----:B------:R-:W-:Y:S02]  /*0bf0*/  LOP3.LUT R32, R32, UR4, RZ, 0xfc, !PT ;  /* 0x0000000420207c12 */ /* 0x000fe4000f8efcff */
[----:B------:R-:W-:-:S02]  /*0c00*/  LOP3.LUT R23, R23, 0x3c, RZ, 0xc0, !PT ;  /* 0x0000003c17177812 */ /* 0x000fc400078ec0ff */
[----:B------:R-:W-:Y:S02]  /*0c10*/  IADD3 R21, R21, UR5, RZ ;  /* 0x0000000515157c10 */ /* 0x000fe4000fffe0ff */
[----:B------:R-:W-:Y:S02]  /*0c20*/  IADD3 R33, R22, UR5, RZ ;  /* 0x0000000516217c10 */ /* 0x000fe4000fffe0ff */
[----:B------:R-:W-:Y:S02]  /*0c30*/  LOP3.LUT R22, R32, 0x38, RZ, 0xfc, !PT ;  /* 0x0000003820167812 */ /* 0x000fe400078efcff */
[----:B------:R-:W-:Y:S02]  /*0c40*/  IADD3 R35, R23, UR5, RZ ;  /* 0x0000000517237c10 */ /* 0x000fe4000fffe0ff */
[C---:B------:R-:W-:Y:S02]  /*0c50*/  LEA R23, R0.reuse, R21, 0x2 ;  /* 0x0000001500177211 */ /* 0x040fe400078e10ff */
[----:B------:R-:W-:Y:S01]  /*0c60*/  LEA R21, R0, R33, 0x2 ;  /* 0x0000002100157211 */ /* 0x000fe200078e10ff */
[----:B------:R-:W-:Y:S01]  /*0c70*/  IMAD.HI R33, R22, 0x5397829d, RZ ;  /* 0x5397829d16217827 */ /* 0x000fe200078e02ff */
[----:B------:R-:W-:-:S04]  /*0c80*/  IADD3 R3, R3, UR5, RZ ;  /* 0x0000000503037c10 */ /* 0x000fc8000fffe0ff */
[----:B------:R-:W-:-:S04]  /*0c90*/  SHF.R.U32.HI R34, RZ, 0x1f, R33 ;  /* 0x0000001fff227819 */ /* 0x000fc80000011621 */
[----:B------:R-:W-:Y:S02]  /*0ca0*/  LEA.HI.SX32 R33, R33, R34, 0x1c ;  /* 0x0000002221217211 */ /* 0x000fe400078fe2ff */
[C---:B------:R-:W-:Y:S02]  /*0cb0*/  LEA R3, R0.reuse, R3, 0x2 ;  /* 0x0000000300037211 */ /* 0x040fe400078e10ff */
[----:B------:R-:W-:Y:S01]  /*0cc0*/  LEA R0, R0, R35, 0x2 ;  /* 0x0000002300007211 */ /* 0x000fe200078e10ff */
[----:B------:R-:W-:Y:S01]  /*0cd0*/  IMAD R35, R33, -0x31, R22 ;  /* 0xffffffcf21237824 */ /* 0x000fe200078e0216 */
[----:B------:R-:W-:-:S03]  /*0ce0*/  ISETP.LT.AND P1, PT, R22, 0xc4, !P0 ;  /* 0x000000c41600780c */ /* 0x000fc60004721270 */
[----:B------:R-:W-:-:S04]  /*0cf0*/  IMAD R34, R2, 0x31, R35 ;  /* 0x0000003102227824 */ /* 0x000fc800078e0223 */
[----:B------:R-:W-:Y:S01]  /*0d00*/  IMAD R22, R33, 0x1260, R34 ;  /* 0x0000126021167824 */ /* 0x000fe200078e0222 */
[----:B------:R-:W-:Y:S01]  /*0d10*/  LOP3.LUT R33, R32, 0x20, RZ, 0xfc, !PT ;  /* 0x0000002020217812 */ /* 0x000fe200078efcff */
[----:B-----5:R-:W-:-:S04]  /*0d20*/  FADD R4, R16, R4 ;  /* 0x0000000410047221 */ /* 0x020fc80000000000 */
[----:B------:R-:W-:-:S05]  /*0d30*/  IMAD.HI R16, R33, 0x5397829d, RZ ;  /* 0x5397829d21107827 */ /* 0x000fca00078e02ff */
[----:B------:R-:W-:-:S04]  /*0d40*/  SHF.R.U32.HI R35, RZ, 0x1f, R16 ;  /* 0x0000001fff237819 */ /* 0x000fc80000011610 */
[----:B------:R-:W-:Y:S02]  /*0d50*/  LEA.HI.SX32 R16, R16, R35, 0x1c ;  /* 0x0000002310107211 */ /* 0x000fe400078fe2ff */
[----:B------:R-:W-:-:S03]  /*0d60*/  ISETP.LT.AND P3, PT, R33, 0xc4, !P0 ;  /* 0x000000c42100780c */ /* 0x000fc60004761270 */
[----:B------:R-:W-:Y:S01]  /*0d70*/  IMAD R35, R16, -0x31, R33 ;  /* 0xffffffcf10237824 */ /* 0x000fe200078e0221 */
[----:B------:R-:W-:Y:S01]  /*0d80*/  LOP3.LUT R33, R32, 0x1c, RZ, 0xfc, !PT ;  /* 0x0000001c20217812 */ /* 0x000fe200078efcff */
[----:B------:R-:W-:-:S04]  /*0d90*/  FADD R17, R17, R5 ;  /* 0x0000000511117221 */ /* 0x000fc80000000000 */
[----:B------:R-:W-:-:S05]  /*0da0*/  IMAD.HI R5, R33, 0x5397829d, RZ ;  /* 0x5397829d21057827 */ /* 0x000fca00078e02ff */
[----:B------:R-:W-:-:S04]  /*0db0*/  SHF.R.U32.HI R34, RZ, 0x1f, R5 ;  /* 0x0000001fff227819 */ /* 0x000fc80000011605 */
[----:B------:R-:W-:Y:S02]  /*0dc0*/  LEA.HI.SX32 R34, R5, R34, 0x1c ;  /* 0x0000002205227211 */ /* 0x000fe400078fe2ff */
[----:B------:R-:W-:-:S03]  /*0dd0*/  ISETP.LT.AND P4, PT, R33, 0xc4, !P0 ;  /* 0x000000c42100780c */ /* 0x000fc60004781270 */
[----:B------:R-:W-:Y:S01]  /*0de0*/  IMAD R5, R34, -0x31, R33 ;  /* 0xffffffcf22057824 */ /* 0x000fe200078e0221 */
[----:B------:R-:W-:Y:S01]  /*0df0*/  LOP3.LUT R33, R32, 0x18, RZ, 0xfc, !PT ;  /* 0x0000001820217812 */ /* 0x000fe200078efcff */
[----:B------:R-:W-:Y:S01]  /*0e00*/  FADD R18, R18, R6 ;  /* 0x0000000612127221 */ /* 0x000fe20000000000 */
[----:B------:R-:W-:-:S03]  /*0e10*/  IMAD R35, R2, 0x31, R35 ;  /* 0x0000003102237824 */ /* 0x000fc600078e0223 */
[----:B------:R-:W-:-:S04]  /*0e20*/  IMAD.HI R6, R33, 0x5397829d, RZ ;  /* 0x5397829d21067827 */ /* 0x000fc800078e02ff */
[----:B------:R-:W-:Y:S01]  /*0e30*/  IMAD R16, R16, 0x1260, R35 ;  /* 0x0000126010107824 */ /* 0x000fe200078e0223 */
[----:B------:R-:W-:Y:S01]  /*0e40*/  SHF.R.U32.HI R35, RZ, 0x1f, R6 ;  /* 0x0000001fff237819 */ /* 0x000fe20000011606 */
[----:B------:R-:W-:-:S03]  /*0e50*/  FADD R19, R19, R7 ;  /* 0x0000000713137221 */ /* 0x000fc60000000000 */
[----:B------:R-:W-:Y:S01]  /*0e60*/  LEA.HI.SX32 R6, R6, R35, 0x1c ;  /* 0x0000002306067211 */ /* 0x000fe200078fe2ff */
[----:B------:R-:W-:Y:S01]  /*0e70*/  STS [R20], R4 ;  /* 0x0000000414007388 */ /* 0x000fe20000000800 */
[----:B------:R-:W-:-:S03]  /*0e80*/  IMAD R5, R2, 0x31, R5 ;  /* 0x0000003102057824 */ /* 0x000fc600078e0205 */
[----:B------:R-:W-:Y:S01]  /*0e90*/  IMAD R35, R6, -0x31, R33 ;  /* 0xffffffcf06237824 */ /* 0x000fe200078e0221 */
[----:B------:R-:W-:Y:S01]  /*0ea0*/  STS [R20+0x4], R17 ;  /* 0x0000041114007388 */ /* 0x000fe20000000800 */
[----:B------:R-:W-:-:S03]  /*0eb0*/  LOP3.LUT R7, R32, 0x34, RZ, 0xfc, !PT ;  /* 0x0000003420077812 */ /* 0x000fc600078efcff */
[----:B------:R-:W-:Y:S01]  /*0ec0*/  STS [R20+0x8], R18 ;  /* 0x0000081214007388 */ /* 0x000fe20000000800 */
[----:B------:R-:W-:-:S03]  /*0ed0*/  FADD R38, R38, R9 ;  /* 0x0000000926267221 */ /* 0x000fc60000000000 */
[----:B------:R-:W-:Y:S01]  /*0ee0*/  STS [R20+0xc], R19 ;  /* 0x00000c1314007388 */ /* 0x000fe20000000800 */
[----:B------:R-:W-:Y:S01]  /*0ef0*/  IMAD R35, R2, 0x31, R35 ;  /* 0x0000003102237824 */ /* 0x000fe200078e0223 */
[----:B------:R-:W-:Y:S01]  /*0f00*/  BAR.SYNC.DEFER_BLOCKING 0x0 ;  /* 0x0000000000007b1d */ /* 0x000fe20000010000 */
[----:B------:R-:W-:Y:S01]  /*0f10*/  LOP3.LUT R9, R32, 0x30, RZ, 0xfc, !PT ;  /* 0x0000003020097812 */ /* 0x000fe200078efcff */
[----:B------:R-:W-:Y:S02]  /*0f20*/  IMAD R5, R34, 0x1260, R5 ;  /* 0x0000126022057824 */ /* 0x000fe400078e0205 */
[----:B------:R-:W-:Y:S01]  /*0f30*/  FADD R31, R31, R15 ;  /* 0x0000000f1f1f7221 */ /* 0x000fe20000000000 */
[----:B------:R-:W-:Y:S01]  /*0f40*/  IMAD R6, R6, 0x1260, R35 ;  /* 0x0000126006067824 */ /* 0x000fe200078e0223 */
[----:B------:R-:W-:Y:S01]  /*0f50*/  LOP3.LUT R15, R32, 0x28, RZ, 0xfc, !PT ;  /* 0x00000028200f7812 */ /* 0x000fe200078efcff */
[----:B------:R-:W-:Y:S01]  /*0f60*/  IMAD.HI R34, R7, 0x5397829d, RZ ;  /* 0x5397829d07227827 */ /* 0x000fe200078e02ff */
[----:B------:R-:W-:-:S03]  /*0f70*/  ISETP.LT.AND P5, PT, R33, 0xc4, !P0 ;  /* 0x000000c42100780c */ /* 0x000fc600047a1270 */
[----:B------:R-:W-:-:S04]  /*0f80*/  IMAD.HI R35, R9, 0x5397829d, RZ ;  /* 0x5397829d09237827 */ /* 0x000fc800078e02ff */
[----:B------:R-:W-:Y:S01]  /*0f90*/  FADD R8, R36, R8 ;  /* 0x0000000824087221 */ /* 0x000fe20000000000 */
[----:B------:R-:W-:Y:S01]  /*0fa0*/  SHF.R.U32.HI R33, RZ, 0x1f, R34 ;  /* 0x0000001fff217819 */ /* 0x000fe20000011622 */
[----:B------:R-:W-:Y:S01]  /*0fb0*/  FADD R24, R28, R24 ;  /* 0x000000181c187221 */ /* 0x000fe20000000000 */
[----:B------:R-:W-:Y:S01]  /*0fc0*/  IMAD.HI R28, R15, 0x5397829d, RZ ;  /* 0x5397829d0f1c7827 */ /* 0x000fe200078e02ff */
[----:B------:R-:W-:Y:S02]  /*0fd0*/  SHF.R.U32.HI R36, RZ, 0x1f, R35 ;  /* 0x0000001fff247819 */ /* 0x000fe40000011623 */
[----:B------:R-:W-:Y:S02]  /*0fe0*/  LEA.HI.SX32 R34, R34, R33, 0x1c ;  /* 0x0000002122227211 */ /* 0x000fe400078fe2ff */
[----:B------:R-:W-:Y:S02]  /*0ff0*/  LEA.HI.SX32 R33, R35, R36, 0x1c ;  /* 0x0000002423217211 */ /* 0x000fe400078fe2ff */
[----:B------:R-:W-:Y:S01]  /*1000*/  SHF.R.U32.HI R35, RZ, 0x1f, R28 ;  /* 0x0000001fff237819 */ /* 0x000fe2000001161c */
[----:B------:R-:W-:Y:S01]  /*1010*/  FADD R43, R43, R27 ;  /* 0x0000001b2b2b7221 */ /* 0x000fe20000000000 */
[----:B------:R-:W-:Y:S02]  /*1020*/  LDS R17, [R23+0x400] ;  /* 0x0004000017117984 */ /* 0x000fe40000000800 */
[----:B------:R-:W-:-:S02]  /*1030*/  LEA.HI.SX32 R28, R28, R35, 0x1c ;  /* 0x000000231c1c7211 */ /* 0x000fc400078fe2ff */
[----:B------:R-:W0:Y:S04]  /*1040*/  LDS R35, [R3] ;  /* 0x0000000003237984 */ /* 0x000e280000000800 */
[----:B------:R-:W1:Y:S04]  /*1050*/  LDS R4, [R21+0x800] ;  /* 0x0008000015047984 */ /* 0x000e680000000800 */
[----:B------:R-:W2:Y:S01]  /*1060*/  LDS R27, [R0+0xc00] ;  /* 0x000c0000001b7984 */ /* 0x000ea20000000800 */
[----:B------:R-:W-:Y:S01]  /*1070*/  BAR.SYNC.DEFER_BLOCKING 0x0 ;  /* 0x0000000000007b1d */ /* 0x000fe20000010000 */
[----:B------:R-:W-:Y:S01]  /*1080*/  FADD R10, R41, R10 ;  /* 0x0000000a290a7221 */ /* 0x000fe20000000000 */
[----:B------:R-:W-:Y:S01]  /*1090*/  FADD R11, R39, R11 ;  /* 0x0000000b270b7221 */ /* 0x000fe20000000000 */
[----:B------:R-:W-:Y:S01]  /*10a0*/  FADD R37, R37, R12 ;  /* 0x0000000c25257221 */ /* 0x000fe20000000000 */
[----:B------:R-:W-:Y:S01]  /*10b0*/  FADD R13, R29, R13 ;  /* 0x0000000d1d0d7221 */ /* 0x000fe20000000000 */
[----:B------:R-:W-:-:S02]  /*10c0*/  LOP3.LUT R12, R32, 0x2c, RZ, 0xfc, !PT ;  /* 0x0000002c200c7812 */ /* 0x000fc400078efcff */
[----:B------:R-:W-:Y:S01]  /*10d0*/  LOP3.LUT R29, R32, 0x10, RZ, 0xfc, !PT ;  /* 0x00000010201d7812 */ /* 0x000fe200078efcff */
[----:B------:R-:W-:Y:S02]  /*10e0*/  FADD R14, R30, R14 ;  /* 0x0000000e1e0e7221 */ /* 0x000fe40000000000 */
[----:B------:R-:W-:Y:S01]  /*10f0*/  IMAD.HI R30, R12, 0x5397829d, RZ ;  /* 0x5397829d0c1e7827 */ /* 0x000fe200078e02ff */
[----:B------:R-:W-:Y:S04]  /*1100*/  STS [R20], R8 ;  /* 0x0000000814007388 */ /* 0x000fe80000000800 */
[----:B------:R-:W-:Y:S04]  /*1110*/  STS [R20+0x4], R38 ;  /* 0x0000042614007388 */ /* 0x000fe80000000800 */
[----:B------:R-:W-:Y:S04]  /*1120*/  STS [R20+0x8], R10 ;  /* 0x0000080a14007388 */ /* 0x000fe80000000800 */
[----:B------:R-:W-:Y:S01]  /*1130*/  STS [R20+0xc], R11 ;  /* 0x00000c0b14007388 */ /* 0x000fe20000000800 */
[----:B------:R-:W-:Y:S01]  /*1140*/  BAR.SYNC.DEFER_BLOCKING 0x0 ;  /* 0x0000000000007b1d */ /* 0x000fe20000010000 */
[----:B------:R-:W-:-:S04]  /*1150*/  IMAD.HI R36, R29, 0x5397829d, RZ ;  /* 0x5397829d1d247827 */ /* 0x000fc800078e02ff */
[----:B------:R-:W-:Y:S01]  /*1160*/  FADD R40, R40, R25 ;  /* 0x0000001928287221 */ /* 0x000fe20000000000 */
[----:B------:R-:W-:Y:S02]  /*1170*/  SHF.R.U32.HI R25, RZ, 0x1f, R30 ;  /* 0x0000001fff197819 */ /* 0x000fe4000001161e */
[----:B------:R-:W-:Y:S02]  /*1180*/  SHF.R.U32.HI R39, RZ, 0x1f, R36 ;  /* 0x0000001fff277819 */ /* 0x000fe40000011624 */
[----:B------:R-:W-:Y:S02]  /*1190*/  LEA.HI.SX32 R25, R30, R25, 0x1c ;  /* 0x000000191e197211 */ /* 0x000fe400078fe2ff */
[----:B------:R-:W-:Y:S02]  /*11a0*/  LEA.HI.SX32 R30, R36, R39, 0x1c ;  /* 0x00000027241e7211 */ /* 0x000fe400078fe2ff */
[----:B------:R-:W3:Y:S04]  /*11b0*/  LDS R39, [R3] ;  /* 0x0000000003277984 */ /* 0x000ee80000000800 */
[----:B------:R-:W4:Y:S04]  /*11c0*/  LDS R38, [R23+0x400] ;  /* 0x0004000017267984 */ /* 0x000f280000000800 */
[----:B------:R-:W5:Y:S04]  /*11d0*/  LDS R36, [R21+0x800] ;  /* 0x0008000015247984 */ /* 0x000f680000000800 */
[----:B------:R-:W0:Y:S01]  /*11e0*/  LDS R8, [R0+0xc00] ;  /* 0x000c000000087984 */ /* 0x000e220000000800 */
[----:B------:R-:W-:Y:S06]  /*11f0*/  BAR.SYNC.DEFER_BLOCKING 0x0 ;  /* 0x0000000000007b1d */ /* 0x000fec0000010000 */
[----:B------:R1:W-:Y:S04]  /*1200*/  STS [R20], R37 ;  /* 0x0000002514007388 */ /* 0x0003e80000000800 */
[----:B------:R-:W-:Y:S04]  /*1210*/  STS [R20+0x4], R13 ;  /* 0x0000040d14007388 */ /* 0x000fe80000000800 */
[----:B------:R-:W-:Y:S04]  /*1220*/  STS [R20+0x8], R14 ;  /* 0x0000080e14007388 */ /* 0x000fe80000000800 */
[----:B------:R-:W-:Y:S01]  /*1230*/  STS [R20+0xc], R31 ;  /* 0x00000c1f14007388 */ /* 0x000fe20000000800 */
[----:B------:R-:W-:Y:S01]  /*1240*/  BAR.SYNC.DEFER_BLOCKING 0x0 ;  /* 0x0000000000007b1d */ /* 0x000fe20000010000 */
[----:B-1----:R-:W-:-:S05]  /*1250*/  LOP3.LUT R37, R32, 0x24, RZ, 0xfc, !PT ;  /* 0x0000002420257812 */ /* 0x002fca00078efcff */
[----:B------:R-:W1:Y:S04]  /*1260*/  LDS R41, [R3] ;  /* 0x0000000003297984 */ /* 0x000e680000000800 */
[----:B------:R-:W0:Y:S04]  /*1270*/  LDS R31, [R23+0x400] ;  /* 0x00040000171f7984 */ /* 0x000e280000000800 */
[----:B------:R-:W0:Y:S04]  /*1280*/  LDS R14, [R21+0x800] ;  /* 0x00080000150e7984 */ /* 0x000e280000000800 */
[----:B------:R-:W0:Y:S01]  /*1290*/  LDS R13, [R0+0xc00] ;  /* 0x000c0000000d7984 */ /* 0x000e220000000800 */
[----:B------:R-:W-:Y:S01]  /*12a0*/  BAR.SYNC.DEFER_BLOCKING 0x0 ;  /* 0x0000000000007b1d */ /* 0x000fe20000010000 */
[----:B------:R-:W-:-:S04]  /*12b0*/  IMAD.HI R11, R37, 0x5397829d, RZ ;  /* 0x5397829d250b7827 */ /* 0x000fc800078e02ff */
[----:B------:R-:W-:Y:S01]  /*12c0*/  FADD R26, R42, R26 ;  /* 0x0000001a2a1a7221 */ /* 0x000fe20000000000 */
[----:B------:R-:W-:Y:S02]  /*12d0*/  SHF.R.U32.HI R18, RZ, 0x1f, R11 ;  /* 0x0000001fff127819 */ /* 0x000fe4000001160b */
[C---:B------:R-:W-:Y:S01]  /*12e0*/  LOP3.LUT R42, R32.reuse, 0x8, RZ, 0xfc, !PT ;  /* 0x00000008202a7812 */ /* 0x040fe200078efcff */
[----:B------:R2:W-:Y:S02]  /*12f0*/  STS [R20], R24 ;  /* 0x0000001814007388 */ /* 0x0005e40000000800 */
[----:B--2---:R-:W-:Y:S02]  /*1300*/  LOP3.LUT R24, R32, 0x14, RZ, 0xfc, !PT ;  /* 0x0000001420187812 */ /* 0x004fe400078efcff */
[----:B------:R2:W-:Y:S03]  /*1310*/  STS [R20+0x8], R26 ;  /* 0x0000081a14007388 */ /* 0x0005e60000000800 */
[----:B------:R-:W-:Y:S01]  /*1320*/  IMAD.HI R10, R24, 0x5397829d, RZ ;  /* 0x5397829d180a7827 */ /* 0x000fe200078e02ff */
[----:B------:R-:W-:Y:S01]  /*1330*/  STS [R20+0x4], R40 ;  /* 0x0000042814007388 */ /* 0x000fe20000000800 */
[----:B--2---:R-:W-:-:S03]  /*1340*/  LEA.HI.SX32 R26, R11, R18, 0x1c ;  /* 0x000000120b1a7211 */ /* 0x004fc600078fe2ff */
[----:B------:R-:W-:Y:S01]  /*1350*/  SHF.R.U32.HI R11, RZ, 0x1f, R10 ;  /* 0x0000001fff0b7819 */ /* 0x000fe2000001160a */
[----:B------:R2:W-:Y:S01]  /*1360*/  STS [R20+0xc], R43 ;  /* 0x00000c2b14007388 */ /* 0x0005e20000000800 */
[----:B------:R-:W-:Y:S01]  /*1370*/  LOP3.LUT R44, R32, 0x4, RZ, 0xfc, !PT ;  /* 0x00000004202c7812 */ /* 0x000fe200078efcff */
[----:B------:R-:W-:Y:S01]  /*1380*/  IMAD R19, R30, -0x31, R29 ;  /* 0xffffffcf1e137824 */ /* 0x000fe200078e021d */
[----:B------:R-:W-:Y:S01]  /*1390*/  BAR.SYNC.DEFER_BLOCKING 0x0 ;  /* 0x0000000000007b1d */ /* 0x000fe20000010000 */
[----:B------:R-:W-:Y:S02]  /*13a0*/  ISETP.LT.AND P2, PT, R29, 0xc4, !P0 ;  /* 0x000000c41d00780c */ /* 0x000fe40004741270 */
[----:B--2---:R-:W-:Y:S01]  /*13b0*/  LEA.HI.SX32 R20, R10, R11, 0x1c ;  /* 0x0000000b0a147211 */ /* 0x004fe200078fe2ff */
[----:B------:R-:W-:Y:S01]  /*13c0*/  IMAD.HI R10, R42, 0x5397829d, RZ ;  /* 0x5397829d2a0a7827 */ /* 0x000fe200078e02ff */
[----:B------:R-:W-:-:S03]  /*13d0*/  LOP3.LUT R29, R32, 0xc, RZ, 0xfc, !PT ;  /* 0x0000000c201d7812 */ /* 0x000fc600078efcff */
[----:B------:R-:W-:Y:S01]  /*13e0*/  IMAD.HI R45, R44, 0x5397829d, RZ ;  /* 0x5397829d2c2d7827 */ /* 0x000fe200078e02ff */
[----:B------:R-:W-:-:S03]  /*13f0*/  SHF.R.U32.HI R43, RZ, 0x1f, R10 ;  /* 0x0000001fff2b7819 */ /* 0x000fc6000001160a */
[----:B------:R-:W-:Y:S01]  /*1400*/  IMAD.HI R40, R29, 0x5397829d, RZ ;  /* 0x5397829d1d287827 */ /* 0x000fe200078e02ff */
[----:B------:R-:W-:Y:S02]  /*1410*/  LEA.HI.SX32 R43, R10, R43, 0x1c ;  /* 0x0000002b0a2b7211 */ /* 0x000fe400078fe2ff */
[----:B------:R-:W-:Y:S02]  /*1420*/  SHF.R.U32.HI R10, RZ, 0x1f, R45 ;  /* 0x0000001fff0a7819 */ /* 0x000fe4000001162d */
[----:B------:R-:W-:Y:S02]  /*1430*/  SHF.R.U32.HI R11, RZ, 0x1f, R40 ;  /* 0x0000001fff0b7819 */ /* 0x000fe40000011628 */
[----:B------:R-:W-:Y:S01]  /*1440*/  LEA.HI.SX32 R45, R45, R10, 0x1c ;  /* 0x0000000a2d2d7211 */ /* 0x000fe200078fe2ff */
[----:B------:R-:W-:Y:S01]  /*1450*/  IMAD.HI R10, R32, 0x5397829d, RZ ;  /* 0x5397829d200a7827 */ /* 0x000fe200078e02ff */
[----:B------:R-:W-:Y:S01]  /*1460*/  LEA.HI.SX32 R40, R40, R11, 0x1c ;  /* 0x0000000b28287211 */ /* 0x000fe200078fe2ff */
[----:B------:R-:W2:Y:S03]  /*1470*/  LDS R3, [R3] ;  /* 0x0000000003037984 */ /* 0x000ea60000000800 */
[----:B------:R-:W-:Y:S01]  /*1480*/  SHF.R.U32.HI R11, RZ, 0x1f, R10 ;  /* 0x0000001fff0b7819 */ /* 0x000fe2000001160a */
[----:B------:R-:W-:Y:S01]  /*1490*/  IMAD R19, R2, 0x31, R19 ;  /* 0x0000003102137824 */ /* 0x000fe200078e0213 */
[----:B------:R-:W-:Y:S01]  /*14a0*/  ISETP.LT.AND P6, PT, R32, 0xc4, !P0 ;  /* 0x000000c42000780c */ /* 0x000fe200047c1270 */
[----:B------:R-:W0:Y:S01]  /*14b0*/  LDS R23, [R23+0x400] ;  /* 0x0004000017177984 */ /* 0x000e220000000800 */
[----:B------:R-:W-:Y:S01]  /*14c0*/  LEA.HI.SX32 R11, R10, R11, 0x1c ;  /* 0x0000000b0a0b7211 */ /* 0x000fe200078fe2ff */
[----:B------:R-:W-:-:S02]  /*14d0*/  IMAD R30, R30, 0x1260, R19 ;  /* 0x000012601e1e7824 */ /* 0x000fc400078e0213 */
[----:B------:R-:W0:Y:S02]  /*14e0*/  LDS R21, [R21+0x800] ;  /* 0x0008000015157984 */ /* 0x000e240000000800 */
[----:B------:R-:W-:-:S04]  /*14f0*/  IMAD R19, R11, -0x31, R32 ;  /* 0xffffffcf0b137824 */ /* 0x000fc800078e0220 */
[----:B------:R-:W-:-:S04]  /*1500*/  IMAD R10, R2, 0x31, R19 ;  /* 0x00000031020a7824 */ /* 0x000fc800078e0213 */
[----:B------:R-:W-:Y:S02]  /*1510*/  IMAD R19, R11, 0x1260, R10 ;  /* 0x000012600b137824 */ /* 0x000fe400078e020a */
[----:B------:R-:W0:Y:S02]  /*1520*/  LDC.64 R10, c[0x0][0x240] ;  /* 0x00009000ff0a7b82 */ /* 0x000e240000000a00 */
[----:B0-----:R-:W-:-:S05]  /*1530*/  IMAD.WIDE R18, R19, 0x4, R10 ;  /* 0x0000000413127825 */ /* 0x001fca00078e020a */
[----:B------:R0:W-:Y:S01]  /*1540*/  @P6 STG.E desc[UR8][R18.64], R35 ;  /* 0x0000002312006986 */ /* 0x0001e2000c101908 */
[----:B------:R-:W-:Y:S01]  /*1550*/  ISETP.LT.AND P6, PT, R44, 0xc4, !P0 ;  /* 0x000000c42c00780c */ /* 0x000fe200047c1270 */
[----:B------:R-:W-:-:S04]  /*1560*/  IMAD R44, R45, -0x31, R44 ;  /* 0xffffffcf2d2c7824 */ /* 0x000fc800078e022c */
[----:B------:R-:W-:-:S04]  /*1570*/  IMAD R44, R2, 0x31, R44 ;  /* 0x00000031022c7824 */ /* 0x000fc800078e022c */
[----:B------:R-:W-:-:S04]  /*1580*/  IMAD R45, R45, 0x1260, R44 ;  /* 0x000012602d2d7824 */ /* 0x000fc800078e022c */
[----:B0-----:R-:W-:-:S04]  /*1590*/  IMAD.WIDE R18, R45, 0x4, R10 ;  /* 0x000000042d127825 */ /* 0x001fc800078e020a */
[----:B------:R-:W-:Y:S01]  /*15a0*/  IMAD R45, R43, -0x31, R42 ;  /* 0xffffffcf2b2d7824 */ /* 0x000fe200078e022a */
[----:B------:R0:W-:Y:S01]  /*15b0*/  @P6 STG.E desc[UR8][R18.64], R17 ;  /* 0x0000001112006986 */ /* 0x0001e2000c101908 */
[----:B------:R-:W-:Y:S02]  /*15c0*/  ISETP.LT.AND P6, PT, R42, 0xc4, !P0 ;  /* 0x000000c42a00780c */ /* 0x000fe400047c1270 */
[----:B------:R-:W-:-:S04]  /*15d0*/  IMAD R42, R2, 0x31, R45 ;  /* 0x00000031022a7824 */ /* 0x000fc800078e022d */
[----:B------:R-:W-:-:S04]  /*15e0*/  IMAD R43, R43, 0x1260, R42 ;  /* 0x000012602b2b7824 */ /* 0x000fc800078e022a */
        /* <DEDUP_REMOVED lines=10> */
[----:B------:R-:W-:Y:S02]  /*1690*/  IMAD R17, R2, 0x31, R17 ;  /* 0x0000003102117824 */ /* 0x000fe400078e0211 */
[----:B0-----:R-:W-:-:S05]  /*16a0*/  IMAD.WIDE R18, R30, 0x4, R10 ;  /* 0x000000041e127825 */ /* 0x001fca00078e020a */
[----:B---3--:R0:W-:Y:S01]  /*16b0*/  @P2 STG.E desc[UR8][R18.64], R39 ;  /* 0x0000002712002986 */ /* 0x0081e2000c101908 */
[----:B------:R-:W-:Y:S01]  /*16c0*/  ISETP.LT.AND P2, PT, R7, 0xc4, !P0 ;  /* 0x000000c40700780c */ /* 0x000fe20004741270 */
[----:B------:R-:W-:Y:S02]  /*16d0*/  IMAD R17, R20, 0x1260, R17 ;  /* 0x0000126014117824 */ /* 0x000fe400078e0211 */
[----:B------:R-:W-:Y:S02]  /*16e0*/  IMAD R7, R34, -0x31, R7 ;  /* 0xffffffcf22077824 */ /* 0x000fe400078e0207 */
[----:B------:R-:W-:-:S04]  /*16f0*/  IMAD.WIDE R4, R5, 0x4, R10 ;  /* 0x0000000405047825 */ /* 0x000fc800078e020a */
[----:B------:R-:W-:Y:S02]  /*1700*/  IMAD R27, R2, 0x31, R7 ;  /* 0x00000031021b7824 */ /* 0x000fe400078e0207 */
[----:B0-----:R-:W-:-:S04]  /*1710*/  IMAD.WIDE R18, R17, 0x4, R10 ;  /* 0x0000000411127825 */ /* 0x001fc800078e020a */
[--C-:B------:R-:W-:Y:S01]  /*1720*/  IMAD.WIDE R6, R6, 0x4, R10.reuse ;  /* 0x0000000406067825 */ /* 0x100fe200078e020a */
[----:B----4-:R0:W-:Y:S03]  /*1730*/  @P6 STG.E desc[UR8][R18.64], R38 ;  /* 0x0000002612006986 */ /* 0x0101e6000c101908 */
[----:B------:R-:W-:Y:S01]  /*1740*/  IMAD.WIDE R16, R16, 0x4, R10 ;  /* 0x0000000410107825 */ /* 0x000fe200078e020a */
[----:B-----5:R3:W-:Y:S01]  /*1750*/  @P5 STG.E desc[UR8][R6.64], R36 ;  /* 0x0000002406005986 */ /* 0x0207e2000c101908 */
[----:B------:R-:W-:Y:S02]  /*1760*/  ISETP.LT.AND P6, PT, R37, 0xc4, !P0 ;  /* 0x000000c42500780c */ /* 0x000fe400047c1270 */
[----:B------:R-:W-:Y:S01]  /*1770*/  IMAD R37, R26, -0x31, R37 ;  /* 0xffffffcf1a257824 */ /* 0x000fe200078e0225 */
[----:B------:R4:W-:Y:S01]  /*1780*/  @P4 STG.E desc[UR8][R4.64], R8 ;  /* 0x0000000804004986 */ /* 0x0009e2000c101908 */
[----:B------:R-:W-:Y:S01]  /*1790*/  ISETP.LT.AND P5, PT, R15, 0xc4, !P0 ;  /* 0x000000c40f00780c */ /* 0x000fe200047a1270 */
[----:B------:R-:W-:-:S02]  /*17a0*/  IMAD R15, R28, -0x31, R15 ;  /* 0xffffffcf1c0f7824 */ /* 0x000fc400078e020f */
[----:B-1----:R1:W-:Y:S01]  /*17b0*/  @P3 STG.E desc[UR8][R16.64], R41 ;  /* 0x0000002910003986 */ /* 0x0023e2000c101908 */
[----:B------:R-:W-:Y:S01]  /*17c0*/  ISETP.LT.AND P3, PT, R9, 0xc4, !P0 ;  /* 0x000000c40900780c */ /* 0x000fe20004761270 */
[----:B0-----:R-:W-:Y:S02]  /*17d0*/  IMAD R19, R25, -0x31, R12 ;  /* 0xffffffcf19137824 */ /* 0x001fe400078e020c */
[----:B------:R-:W-:Y:S02]  /*17e0*/  IMAD R9, R33, -0x31, R9 ;  /* 0xffffffcf21097824 */ /* 0x000fe400078e0209 */
[----:B------:R-:W-:Y:S01]  /*17f0*/  IMAD R37, R2, 0x31, R37 ;  /* 0x0000003102257824 */ /* 0x000fe200078e0225 */
[----:B------:R-:W-:Y:S01]  /*1800*/  ISETP.LT.AND P4, PT, R12, 0xc4, !P0 ;  /* 0x000000c40c00780c */ /* 0x000fe20004781270 */
[----:B------:R-:W-:Y:S01]  /*1810*/  IMAD R15, R2, 0x31, R15 ;  /* 0x00000031020f7824 */ /* 0x000fe200078e020f */
[----:B------:R-:W-:Y:S01]  /*1820*/  LOP3.LUT R32, R32, 0x3c, RZ, 0xfc, !PT ;  /* 0x0000003c20207812 */ /* 0x000fe200078efcff */
[----:B---3--:R-:W-:-:S02]  /*1830*/  IMAD R6, R2, 0x31, R19 ;  /* 0x0000003102067824 */ /* 0x008fc400078e0213 */
[----:B----4-:R-:W-:Y:S02]  /*1840*/  IMAD R8, R2, 0x31, R9 ;  /* 0x0000003102087824 */ /* 0x010fe400078e0209 */
[----:B------:R-:W-:Y:S01]  /*1850*/  IMAD R5, R26, 0x1260, R37 ;  /* 0x000012601a057824 */ /* 0x000fe200078e0225 */
[----:B------:R-:W-:Y:S01]  /*1860*/  ISETP.LT.AND P0, PT, R32, 0xc4, !P0 ;  /* 0x000000c42000780c */ /* 0x000fe20004701270 */
[----:B------:R-:W-:Y:S02]  /*1870*/  IMAD R7, R28, 0x1260, R15 ;  /* 0x000012601c077824 */ /* 0x000fe400078e020f */
[----:B------:R-:W-:Y:S02]  /*1880*/  IMAD R9, R25, 0x1260, R6 ;  /* 0x0000126019097824 */ /* 0x000fe400078e0206 */
[----:B-1----:R-:W-:Y:S02]  /*1890*/  IMAD R17, R33, 0x1260, R8 ;  /* 0x0000126021117824 */ /* 0x002fe400078e0208 */
[----:B------:R-:W-:-:S02]  /*18a0*/  IMAD R27, R34, 0x1260, R27 ;  /* 0x00001260221b7824 */ /* 0x000fc400078e021b */
[----:B------:R-:W-:-:S04]  /*18b0*/  IMAD.WIDE R4, R5, 0x4, R10 ;  /* 0x0000000405047825 */ /* 0x000fc800078e020a */
[--C-:B------:R-:W-:Y:S01]  /*18c0*/  IMAD.WIDE R6, R7, 0x4, R10.reuse ;  /* 0x0000000407067825 */ /* 0x100fe200078e020a */
[----:B------:R0:W-:Y:S03]  /*18d0*/  @P6 STG.E desc[UR8][R4.64], R31 ;  /* 0x0000001f04006986 */ /* 0x0001e6000c101908 */
[--C-:B------:R-:W-:Y:S01]  /*18e0*/  IMAD.WIDE R8, R9, 0x4, R10.reuse ;  /* 0x0000000409087825 */ /* 0x100fe200078e020a */
[----:B------:R0:W-:Y:S03]  /*18f0*/  @P5 STG.E desc[UR8][R6.64], R14 ;  /* 0x0000000e06005986 */ /* 0x0001e6000c101908 */
[--C-:B------:R-:W-:Y:S01]  /*1900*/  IMAD.WIDE R16, R17, 0x4, R10.reuse ;  /* 0x0000000411107825 */ /* 0x100fe200078e020a */
[----:B------:R0:W-:Y:S03]  /*1910*/  @P4 STG.E desc[UR8][R8.64], R13 ;  /* 0x0000000d08004986 */ /* 0x0001e6000c101908 */
[--C-:B------:R-:W-:Y:S01]  /*1920*/  IMAD.WIDE R18, R27, 0x4, R10.reuse ;  /* 0x000000041b127825 */ /* 0x100fe200078e020a */
[----:B--2---:R0:W-:Y:S03]  /*1930*/  @P3 STG.E desc[UR8][R16.64], R3 ;  /* 0x0000000310003986 */ /* 0x0041e6000c101908 */
[----:B------:R-:W-:Y:S01]  /*1940*/  IMAD.WIDE R24, R22, 0x4, R10 ;  /* 0x0000000416187825 */ /* 0x000fe200078e020a */
[----:B------:R0:W-:Y:S04]  /*1950*/  @P2 STG.E desc[UR8][R18.64], R23 ;  /* 0x0000001712002986 */ /* 0x0001e8000c101908 */
[----:B------:R0:W-:Y:S02]  /*1960*/  @P1 STG.E desc[UR8][R24.64], R21 ;  /* 0x0000001518001986 */ /* 0x0001e4000c101908 */
[----:B0-----:R-:W-:Y:S05]  /*1970*/  @!P0 EXIT ;  /* 0x000000000000894d */ /* 0x001fea0003800000 */
[----:B0-----:R-:W0:Y:S01]  /*1980*/  LDS R7, [R0+0xc00] ;  /* 0x000c000000077984 */ /* 0x001e220000000800 */
[----:B------:R-:W-:-:S05]  /*1990*/  IMAD.HI R3, R32, 0x5397829d, RZ ;  /* 0x5397829d20037827 */ /* 0x000fca00078e02ff */
[----:B------:R-:W-:-:S04]  /*19a0*/  SHF.R.U32.HI R4, RZ, 0x1f, R3 ;  /* 0x0000001fff047819 */ /* 0x000fc80000011603 */
[----:B------:R-:W-:-:S05]  /*19b0*/  LEA.HI.SX32 R3, R3, R4, 0x1c ;  /* 0x0000000403037211 */ /* 0x000fca00078fe2ff */
[----:B------:R-:W-:-:S04]  /*19c0*/  IMAD R5, R3, -0x31, R32 ;  /* 0xffffffcf03057824 */ /* 0x000fc800078e0220 */
[----:B------:R-:W-:-:S04]  /*19d0*/  IMAD R2, R2, 0x31, R5 ;  /* 0x0000003102027824 */ /* 0x000fc800078e0205 */
[----:B------:R-:W-:-:S04]  /*19e0*/  IMAD R3, R3, 0x1260, R2 ;  /* 0x0000126003037824 */ /* 0x000fc800078e0202 */
[----:B------:R-:W-:-:S05]  /*19f0*/  IMAD.WIDE R10, R3, 0x4, R10 ;  /* 0x00000004030a7825 */ /* 0x000fca00078e020a */
[----:B0-----:R-:W-:Y:S01]  /*1a00*/  STG.E desc[UR8][R10.64], R7 ;  /* 0x000000070a007986 */ /* 0x001fe2000c101908 */
[----:B------:R-:W-:Y:S05]  /*1a10*/  EXIT ;  /* 0x000000000000794d */ /* 0x000fea0003800000 */
.L_x_0:
[----:B------:R-:W-:-:S00]  /*1a20*/  BRA `(.L_x_0) ;  /* 0xfffffffc00fc7947 */ /* 0x000fc0000383ffff */
[----:B------:R-:W-:-:S00]  /*1a30*/  NOP ;  /* 0x0000000000007918 */ /* 0x000fc00000000000 */
        /* <DEDUP_REMOVED lines=12> */
.L_x_1:


//--------------------- .nv.global.init           --------------------------
	.section	.nv.global.init,"aw",@progbits
.nv.global.init:
	.type		_$_str,@object
	.size		_$_str,(_$_str_$_2 - _$_str)
_$_str:
        /*0000*/ 	.byte	0x5f, 0x5f, 0x43, 0x55, 0x44, 0x41, 0x5f, 0x46, 0x54, 0x5a, 0x00
	.type		_$_str_$_2,@object
	.size		_$_str_$_2,(.L_1 - _$_str_$_2)
_$_str_$_2:
        /*000b*/ 	.byte	0x5f, 0x5f, 0x43, 0x55, 0x44, 0x41, 0x5f, 0x50, 0x52, 0x45, 0x43, 0x5f, 0x53, 0x51, 0x52, 0x54
        /*001b*/ 	.byte	0x00
.L_1:


//--------------------- .nv.shared.triton_poi_fused__native_batch_norm_legit_no_training_add_21 --------------------------
	.section	.nv.shared.triton_poi_fused__native_batch_norm_legit_no_training_add_21,"aw",@nobits
	.sectionflags	@""
	.align	16
	.zero		1024


//--------------------- .nv.constant0.triton_poi_fused__native_batch_norm_legit_no_training_add_21 --------------------------
	.section	.nv.constant0.triton_poi_fused__native_batch_norm_legit_no_training_add_21,"a",@progbits
	.sectionflags	@""
	.align	4
.nv.constant0.triton_poi_fused__native_batch_norm_legit_no_training_add_21:
	.zero		592
